//
// Generated by NVIDIA NVVM Compiler
//
// Compiler Build ID: CL-36424714
// Cuda compilation tools, release 13.0, V13.0.88
// Based on NVVM 20.0.0
//

.version 9.0
.target sm_100
.address_size 64

	// .globl	_Z16matmul_2d_tilingPfS_S_iii
// _ZZ16matmul_2d_tilingPfS_S_iiiE7a_local has been demoted
// _ZZ16matmul_2d_tilingPfS_S_iiiE7b_local has been demoted

.visible .entry _Z16matmul_2d_tilingPfS_S_iii(
	.param .u64 .ptr .align 1 _Z16matmul_2d_tilingPfS_S_iii_param_0,
	.param .u64 .ptr .align 1 _Z16matmul_2d_tilingPfS_S_iii_param_1,
	.param .u64 .ptr .align 1 _Z16matmul_2d_tilingPfS_S_iii_param_2,
	.param .u32 _Z16matmul_2d_tilingPfS_S_iii_param_3,
	.param .u32 _Z16matmul_2d_tilingPfS_S_iii_param_4,
	.param .u32 _Z16matmul_2d_tilingPfS_S_iii_param_5
)
{
	.reg .pred 	%p<4>;
	.reg .b32 	%r<76>;
	.reg .b32 	%f<475>;
	.reg .b64 	%rd<56>;
	// demoted variable
	.shared .align 4 .b8 _ZZ16matmul_2d_tilingPfS_S_iiiE7a_local[4096];
	// demoted variable
	.shared .align 4 .b8 _ZZ16matmul_2d_tilingPfS_S_iiiE7b_local[4096];
	ld.param.u64 	%rd10, [_Z16matmul_2d_tilingPfS_S_iii_param_0];
	ld.param.u64 	%rd11, [_Z16matmul_2d_tilingPfS_S_iii_param_1];
	ld.param.u32 	%r12, [_Z16matmul_2d_tilingPfS_S_iii_param_5];
	cvta.to.global.u64 	%rd1, %rd11;
	cvta.to.global.u64 	%rd2, %rd10;
	mov.u32 	%r13, %ctaid.y;
	mov.u32 	%r14, %ctaid.x;
	mov.u32 	%r1, %tid.y;
	mov.u32 	%r2, %tid.x;
	shl.b32 	%r3, %r13, 7;
	shl.b32 	%r4, %r14, 7;
	setp.lt.s32 	%p1, %r12, 1;
	mov.f32 	%f411, 0f00000000;
	mov.f32 	%f412, %f411;
	mov.f32 	%f413, %f411;
	mov.f32 	%f414, %f411;
	mov.f32 	%f415, %f411;
	mov.f32 	%f416, %f411;
	mov.f32 	%f417, %f411;
	mov.f32 	%f418, %f411;
	mov.f32 	%f419, %f411;
	mov.f32 	%f420, %f411;
	mov.f32 	%f421, %f411;
	mov.f32 	%f422, %f411;
	mov.f32 	%f423, %f411;
	mov.f32 	%f424, %f411;
	mov.f32 	%f425, %f411;
	mov.f32 	%f426, %f411;
	mov.f32 	%f427, %f411;
	mov.f32 	%f428, %f411;
	mov.f32 	%f429, %f411;
	mov.f32 	%f430, %f411;
	mov.f32 	%f431, %f411;
	mov.f32 	%f432, %f411;
	mov.f32 	%f433, %f411;
	mov.f32 	%f434, %f411;
	mov.f32 	%f435, %f411;
	mov.f32 	%f436, %f411;
	mov.f32 	%f437, %f411;
	mov.f32 	%f438, %f411;
	mov.f32 	%f439, %f411;
	mov.f32 	%f440, %f411;
	mov.f32 	%f441, %f411;
	mov.f32 	%f442, %f411;
	mov.f32 	%f443, %f411;
	mov.f32 	%f444, %f411;
	mov.f32 	%f445, %f411;
	mov.f32 	%f446, %f411;
	mov.f32 	%f447, %f411;
	mov.f32 	%f448, %f411;
	mov.f32 	%f449, %f411;
	mov.f32 	%f450, %f411;
	mov.f32 	%f451, %f411;
	mov.f32 	%f452, %f411;
	mov.f32 	%f453, %f411;
	mov.f32 	%f454, %f411;
	mov.f32 	%f455, %f411;
	mov.f32 	%f456, %f411;
	mov.f32 	%f457, %f411;
	mov.f32 	%f458, %f411;
	mov.f32 	%f459, %f411;
	mov.f32 	%f460, %f411;
	mov.f32 	%f461, %f411;
	mov.f32 	%f462, %f411;
	mov.f32 	%f463, %f411;
	mov.f32 	%f464, %f411;
	mov.f32 	%f465, %f411;
	mov.f32 	%f466, %f411;
	mov.f32 	%f467, %f411;
	mov.f32 	%f468, %f411;
	mov.f32 	%f469, %f411;
	mov.f32 	%f470, %f411;
	mov.f32 	%f471, %f411;
	mov.f32 	%f472, %f411;
	mov.f32 	%f473, %f411;
	mov.f32 	%f474, %f411;
	@%p1 bra 	$L__BB0_5;
	ld.param.u32 	%r72, [_Z16matmul_2d_tilingPfS_S_iii_param_5];
	ld.param.u32 	%r69, [_Z16matmul_2d_tilingPfS_S_iii_param_4];
	mov.u32 	%r16, %ntid.x;
	mad.lo.s32 	%r17, %r1, %r16, %r2;
	shr.u32 	%r18, %r17, 5;
	shr.u32 	%r19, %r17, 1;
	shl.b32 	%r20, %r17, 2;
	and.b32  	%r21, %r20, 4;
	mad.lo.s32 	%r5, %r72, %r19, %r21;
	and.b32  	%r22, %r20, 124;
	mad.lo.s32 	%r6, %r69, %r18, %r22;
	mul.wide.u32 	%rd12, %r4, 4;
	add.s64 	%rd55, %rd1, %rd12;
	mul.lo.s32 	%r23, %r72, %r3;
	mul.wide.s32 	%rd13, %r23, 4;
	add.s64 	%rd54, %rd2, %rd13;
	mov.b32 	%r74, 0;
	mov.f32 	%f411, 0f00000000;
	mul.wide.u32 	%rd14, %r5, 4;
	mul.wide.s32 	%rd16, %r6, 4;
	mov.u32 	%r37, _ZZ16matmul_2d_tilingPfS_S_iiiE7b_local;
$L__BB0_2:
	add.s64 	%rd15, %rd54, %rd14;
	ld.global.v4.f32 	{%f259, %f260, %f261, %f262}, [%rd15];
	mov.u32 	%r26, %ntid.x;
	mov.u32 	%r27, %tid.x;
	mad.lo.s32 	%r28, %r1, %r26, %r27;
	shl.b32 	%r29, %r28, 9;
	and.b32  	%r30, %r29, 512;
	shr.u32 	%r31, %r28, 1;
	add.s32 	%r32, %r30, %r31;
	shl.b32 	%r33, %r32, 2;
	mov.u32 	%r34, _ZZ16matmul_2d_tilingPfS_S_iiiE7a_local;
	add.s32 	%r35, %r34, %r33;
	st.shared.f32 	[%r35], %f259;
	st.shared.f32 	[%r35+512], %f260;
	st.shared.f32 	[%r35+1024], %f261;
	st.shared.f32 	[%r35+1536], %f262;
	add.s64 	%rd17, %rd55, %rd16;
	ld.global.v4.f32 	{%f263, %f264, %f265, %f266}, [%rd17];
	shl.b32 	%r36, %r28, 4;
	add.s32 	%r38, %r37, %r36;
	st.shared.v4.f32 	[%r38], {%f263, %f264, %f265, %f266};
	bar.sync 	0;
	mov.b32 	%r75, 16;
$L__BB0_3:
	mov.u32 	%r39, %tid.y;
	shl.b32 	%r40, %r39, 5;
	mov.u32 	%r41, _ZZ16matmul_2d_tilingPfS_S_iiiE7a_local;
	add.s32 	%r42, %r41, %r40;
	add.s32 	%r43, %r42, %r75;
	ld.shared.f32 	%f267, [%r43+-16];
	ld.shared.f32 	%f268, [%r43+-12];
	ld.shared.f32 	%f269, [%r43+-8];
	ld.shared.f32 	%f270, [%r43+-4];
	ld.shared.f32 	%f271, [%r43];
	ld.shared.f32 	%f272, [%r43+4];
	ld.shared.f32 	%f273, [%r43+8];
	ld.shared.f32 	%f274, [%r43+12];
	mov.u32 	%r44, %tid.x;
	shl.b32 	%r45, %r44, 5;
	mov.u32 	%r46, _ZZ16matmul_2d_tilingPfS_S_iiiE7b_local;
	add.s32 	%r47, %r46, %r45;
	add.s32 	%r48, %r47, %r75;
	ld.shared.f32 	%f275, [%r48+-16];
	ld.shared.f32 	%f276, [%r48+-12];
	ld.shared.f32 	%f277, [%r48+-8];
	ld.shared.f32 	%f278, [%r48+-4];
	ld.shared.f32 	%f279, [%r48];
	ld.shared.f32 	%f280, [%r48+4];
	ld.shared.f32 	%f281, [%r48+8];
	ld.shared.f32 	%f282, [%r48+12];
	fma.rn.f32 	%f474, %f267, %f275, %f474;
	fma.rn.f32 	%f473, %f267, %f276, %f473;
	fma.rn.f32 	%f472, %f267, %f277, %f472;
	fma.rn.f32 	%f471, %f267, %f278, %f471;
	fma.rn.f32 	%f470, %f267, %f279, %f470;
	fma.rn.f32 	%f469, %f267, %f280, %f469;
	fma.rn.f32 	%f468, %f267, %f281, %f468;
	fma.rn.f32 	%f467, %f267, %f282, %f467;
	fma.rn.f32 	%f466, %f268, %f275, %f466;
	fma.rn.f32 	%f465, %f268, %f276, %f465;
	fma.rn.f32 	%f464, %f268, %f277, %f464;
	fma.rn.f32 	%f463, %f268, %f278, %f463;
	fma.rn.f32 	%f462, %f268, %f279, %f462;
	fma.rn.f32 	%f461, %f268, %f280, %f461;
	fma.rn.f32 	%f460, %f268, %f281, %f460;
	fma.rn.f32 	%f459, %f268, %f282, %f459;
	fma.rn.f32 	%f458, %f269, %f275, %f458;
	fma.rn.f32 	%f457, %f269, %f276, %f457;
	fma.rn.f32 	%f456, %f269, %f277, %f456;
	fma.rn.f32 	%f455, %f269, %f278, %f455;
	fma.rn.f32 	%f454, %f269, %f279, %f454;
	fma.rn.f32 	%f453, %f269, %f280, %f453;
	fma.rn.f32 	%f452, %f269, %f281, %f452;
	fma.rn.f32 	%f451, %f269, %f282, %f451;
	fma.rn.f32 	%f450, %f270, %f275, %f450;
	fma.rn.f32 	%f449, %f270, %f276, %f449;
	fma.rn.f32 	%f448, %f270, %f277, %f448;
	fma.rn.f32 	%f447, %f270, %f278, %f447;
	fma.rn.f32 	%f446, %f270, %f279, %f446;
	fma.rn.f32 	%f445, %f270, %f280, %f445;
	fma.rn.f32 	%f444, %f270, %f281, %f444;
	fma.rn.f32 	%f443, %f270, %f282, %f443;
	fma.rn.f32 	%f442, %f271, %f275, %f442;
	fma.rn.f32 	%f441, %f271, %f276, %f441;
	fma.rn.f32 	%f440, %f271, %f277, %f440;
	fma.rn.f32 	%f439, %f271, %f278, %f439;
	fma.rn.f32 	%f438, %f271, %f279, %f438;
	fma.rn.f32 	%f437, %f271, %f280, %f437;
	fma.rn.f32 	%f436, %f271, %f281, %f436;
	fma.rn.f32 	%f435, %f271, %f282, %f435;
	fma.rn.f32 	%f434, %f272, %f275, %f434;
	fma.rn.f32 	%f433, %f272, %f276, %f433;
	fma.rn.f32 	%f432, %f272, %f277, %f432;
	fma.rn.f32 	%f431, %f272, %f278, %f431;
	fma.rn.f32 	%f430, %f272, %f279, %f430;
	fma.rn.f32 	%f429, %f272, %f280, %f429;
	fma.rn.f32 	%f428, %f272, %f281, %f428;
	fma.rn.f32 	%f427, %f272, %f282, %f427;
	fma.rn.f32 	%f426, %f273, %f275, %f426;
	fma.rn.f32 	%f425, %f273, %f276, %f425;
	fma.rn.f32 	%f424, %f273, %f277, %f424;
	fma.rn.f32 	%f423, %f273, %f278, %f423;
	fma.rn.f32 	%f422, %f273, %f279, %f422;
	fma.rn.f32 	%f421, %f273, %f280, %f421;
	fma.rn.f32 	%f420, %f273, %f281, %f420;
	fma.rn.f32 	%f419, %f273, %f282, %f419;
	fma.rn.f32 	%f418, %f274, %f275, %f418;
	fma.rn.f32 	%f417, %f274, %f276, %f417;
	fma.rn.f32 	%f416, %f274, %f277, %f416;
	fma.rn.f32 	%f415, %f274, %f278, %f415;
	fma.rn.f32 	%f414, %f274, %f279, %f414;
	fma.rn.f32 	%f413, %f274, %f280, %f413;
	fma.rn.f32 	%f412, %f274, %f281, %f412;
	fma.rn.f32 	%f411, %f274, %f282, %f411;
	add.s32 	%r75, %r75, 512;
	setp.ne.s32 	%p2, %r75, 4112;
	@%p2 bra 	$L__BB0_3;
	ld.param.u32 	%r73, [_Z16matmul_2d_tilingPfS_S_iii_param_5];
	ld.param.u32 	%r70, [_Z16matmul_2d_tilingPfS_S_iii_param_4];
	bar.sync 	0;
	add.s32 	%r74, %r74, 8;
	setp.lt.s32 	%p3, %r74, %r73;
	shl.b32 	%r49, %r70, 3;
	mul.wide.s32 	%rd18, %r49, 4;
	add.s64 	%rd55, %rd55, %rd18;
	add.s64 	%rd54, %rd54, 32;
	@%p3 bra 	$L__BB0_2;
$L__BB0_5:
	ld.param.u32 	%r71, [_Z16matmul_2d_tilingPfS_S_iii_param_4];
	ld.param.u64 	%rd53, [_Z16matmul_2d_tilingPfS_S_iii_param_2];
	mov.u32 	%r50, %ctaid.y;
	mul.lo.s32 	%r51, %r50, %r71;
	shl.b32 	%r52, %r51, 7;
	mov.u32 	%r53, %ctaid.x;
	shl.b32 	%r54, %r53, 7;
	add.s32 	%r55, %r52, %r54;
	cvt.s64.s32 	%rd19, %r55;
	cvta.to.global.u64 	%rd20, %rd53;
	mov.u32 	%r56, %tid.y;
	mov.u32 	%r57, %tid.x;
	shl.b32 	%r58, %r57, 3;
	mul.lo.s32 	%r59, %r56, %r71;
	shl.b32 	%r60, %r59, 3;
	add.s32 	%r61, %r60, %r58;
	cvt.s64.s32 	%rd21, %r61;
	add.s64 	%rd22, %rd21, %rd19;
	shl.b64 	%rd23, %rd22, 2;
	add.s64 	%rd24, %rd20, %rd23;
	st.global.f32 	[%rd24], %f474;
	st.global.f32 	[%rd24+4], %f473;
	st.global.f32 	[%rd24+8], %f472;
	st.global.f32 	[%rd24+12], %f471;
	st.global.f32 	[%rd24+16], %f470;
	st.global.f32 	[%rd24+20], %f469;
	st.global.f32 	[%rd24+24], %f468;
	st.global.f32 	[%rd24+28], %f467;
	add.s32 	%r62, %r61, %r71;
	cvt.s64.s32 	%rd25, %r62;
	add.s64 	%rd26, %rd25, %rd19;
	shl.b64 	%rd27, %rd26, 2;
	add.s64 	%rd28, %rd20, %rd27;
	st.global.f32 	[%rd28], %f466;
	st.global.f32 	[%rd28+4], %f465;
	st.global.f32 	[%rd28+8], %f464;
	st.global.f32 	[%rd28+12], %f463;
	st.global.f32 	[%rd28+16], %f462;
	st.global.f32 	[%rd28+20], %f461;
	st.global.f32 	[%rd28+24], %f460;
	st.global.f32 	[%rd28+28], %f459;
	add.s32 	%r63, %r62, %r71;
	cvt.s64.s32 	%rd29, %r63;
	add.s64 	%rd30, %rd29, %rd19;
	shl.b64 	%rd31, %rd30, 2;
	add.s64 	%rd32, %rd20, %rd31;
	st.global.f32 	[%rd32], %f458;
	st.global.f32 	[%rd32+4], %f457;
	st.global.f32 	[%rd32+8], %f456;
	st.global.f32 	[%rd32+12], %f455;
	st.global.f32 	[%rd32+16], %f454;
	st.global.f32 	[%rd32+20], %f453;
	st.global.f32 	[%rd32+24], %f452;
	st.global.f32 	[%rd32+28], %f451;
	add.s32 	%r64, %r63, %r71;
	cvt.s64.s32 	%rd33, %r64;
	add.s64 	%rd34, %rd33, %rd19;
	shl.b64 	%rd35, %rd34, 2;
	add.s64 	%rd36, %rd20, %rd35;
	st.global.f32 	[%rd36], %f450;
	st.global.f32 	[%rd36+4], %f449;
	st.global.f32 	[%rd36+8], %f448;
	st.global.f32 	[%rd36+12], %f447;
	st.global.f32 	[%rd36+16], %f446;
	st.global.f32 	[%rd36+20], %f445;
	st.global.f32 	[%rd36+24], %f444;
	st.global.f32 	[%rd36+28], %f443;
	add.s32 	%r65, %r64, %r71;
	cvt.s64.s32 	%rd37, %r65;
	add.s64 	%rd38, %rd37, %rd19;
	shl.b64 	%rd39, %rd38, 2;
	add.s64 	%rd40, %rd20, %rd39;
	st.global.f32 	[%rd40], %f442;
	st.global.f32 	[%rd40+4], %f441;
	st.global.f32 	[%rd40+8], %f440;
	st.global.f32 	[%rd40+12], %f439;
	st.global.f32 	[%rd40+16], %f438;
	st.global.f32 	[%rd40+20], %f437;
	st.global.f32 	[%rd40+24], %f436;
	st.global.f32 	[%rd40+28], %f435;
	add.s32 	%r66, %r65, %r71;
	cvt.s64.s32 	%rd41, %r66;
	add.s64 	%rd42, %rd41, %rd19;
	shl.b64 	%rd43, %rd42, 2;
	add.s64 	%rd44, %rd20, %rd43;
	st.global.f32 	[%rd44], %f434;
	st.global.f32 	[%rd44+4], %f433;
	st.global.f32 	[%rd44+8], %f432;
	st.global.f32 	[%rd44+12], %f431;
	st.global.f32 	[%rd44+16], %f430;
	st.global.f32 	[%rd44+20], %f429;
	st.global.f32 	[%rd44+24], %f428;
	st.global.f32 	[%rd44+28], %f427;
	add.s32 	%r67, %r66, %r71;
	cvt.s64.s32 	%rd45, %r67;
	add.s64 	%rd46, %rd45, %rd19;
	shl.b64 	%rd47, %rd46, 2;
	add.s64 	%rd48, %rd20, %rd47;
	st.global.f32 	[%rd48], %f426;
	st.global.f32 	[%rd48+4], %f425;
	st.global.f32 	[%rd48+8], %f424;
	st.global.f32 	[%rd48+12], %f423;
	st.global.f32 	[%rd48+16], %f422;
	st.global.f32 	[%rd48+20], %f421;
	st.global.f32 	[%rd48+24], %f420;
	st.global.f32 	[%rd48+28], %f419;
	add.s32 	%r68, %r67, %r71;
	cvt.s64.s32 	%rd49, %r68;
	add.s64 	%rd50, %rd49, %rd19;
	shl.b64 	%rd51, %rd50, 2;
	add.s64 	%rd52, %rd20, %rd51;
	st.global.f32 	[%rd52], %f418;
	st.global.f32 	[%rd52+4], %f417;
	st.global.f32 	[%rd52+8], %f416;
	st.global.f32 	[%rd52+12], %f415;
	st.global.f32 	[%rd52+16], %f414;
	st.global.f32 	[%rd52+20], %f413;
	st.global.f32 	[%rd52+24], %f412;
	st.global.f32 	[%rd52+28], %f411;
	ret;

}


// ===== COMPILED SASS (sm_100) =====

	.target	sm_100

	.elftype	@"ET_EXEC"


//--------------------- .note.nv.tkinfo           --------------------------
	.section	.note.nv.tkinfo,"",@"SHT_NOTE"
	.sectionflags	@"SHF_NOTE_NV_TKINFO"
	.tkinfo
        /*0018*/ 	.word	0x00000002
        /*0030*/ 	.string	""
        /*0030*/ 	.string	"ptxas"
        /*0030*/ 	.string	"Cuda compilation tools, release 13.0, V13.0.88"
        /*0030*/ 	.string	"Build cuda_13.0.r13.0/compiler.36424714_0"
        /*0030*/ 	.string	"-arch sm_100 -m 64 "



//--------------------- .note.nv.cuinfo           --------------------------
	.section	.note.nv.cuinfo,"",@"SHT_NOTE"
	.sectionflags	@"SHF_NOTE_NV_CUINFO"
        /*0018*/ 	.short	0x0002
        /*001a*/ 	.short	0x0064
        /*001c*/ 	.short	0x0082
	.zero		2


//--------------------- .nv.info                  --------------------------
	.section	.nv.info,"",@"SHT_CUDA_INFO"
	.align	4


	//----- nvinfo : EIATTR_REGCOUNT
	.align		4
        /*0000*/ 	.byte	0x04, 0x2f
        /*0002*/ 	.short	(.L_1 - .L_0)
	.align		4
.L_0:
        /*0004*/ 	.word	index@(_Z16matmul_2d_tilingPfS_S_iii)
        /*0008*/ 	.word	0x0000005c


	//----- nvinfo : EIATTR_FRAME_SIZE
	.align		4
.L_1:
        /*000c*/ 	.byte	0x04, 0x11
        /*000e*/ 	.short	(.L_3 - .L_2)
	.align		4
.L_2:
        /*0010*/ 	.word	index@(_Z16matmul_2d_tilingPfS_S_iii)
        /*0014*/ 	.word	0x00000000


	//----- nvinfo : EIATTR_MIN_STACK_SIZE
	.align		4
.L_3:
        /*0018*/ 	.byte	0x04, 0x12
        /*001a*/ 	.short	(.L_5 - .L_4)
	.align		4
.L_4:
        /*001c*/ 	.word	index@(_Z16matmul_2d_tilingPfS_S_iii)
        /*0020*/ 	.word	0x00000000
.L_5:


//--------------------- .nv.compat                --------------------------
	.section	.nv.compat,"",@"SHT_CUDA_COMPAT_INFO"
	.align	4
        /*0000*/ 	.byte	0x02, 0x09, 0x00, 0x00, 0x02, 0x02, 0x01, 0x00, 0x02, 0x05, 0x05, 0x00, 0x03, 0x07, 0x01, 0x01
        /*0010*/ 	.byte	0x02, 0x03, 0x00, 0x00, 0x02, 0x06, 0x01, 0x00, 0x04, 0x0b, 0x08, 0x00, 0x09, 0x00, 0x00, 0x00
        /*0020*/ 	.byte	0x00, 0x00, 0x00, 0x00


//--------------------- .nv.info._Z16matmul_2d_tilingPfS_S_iii --------------------------
	.section	.nv.info._Z16matmul_2d_tilingPfS_S_iii,"",@"SHT_CUDA_INFO"
	.sectionflags	@""
	.align	4


	//----- nvinfo : EIATTR_CUDA_API_VERSION
	.align		4
        /*0000*/ 	.byte	0x04, 0x37
        /*0002*/ 	.short	(.L_7 - .L_6)
.L_6:
        /*0004*/ 	.word	0x00000082


	//----- nvinfo : EIATTR_KPARAM_INFO
	.align		4
.L_7:
        /*0008*/ 	.byte	0x04, 0x17
        /*000a*/ 	.short	(.L_9 - .L_8)
.L_8:
        /*000c*/ 	.word	0x00000000
        /*0010*/ 	.short	0x0005
        /*0012*/ 	.short	0x0020
        /*0014*/ 	.byte	0x00, 0xf0, 0x11, 0x00


	//----- nvinfo : EIATTR_KPARAM_INFO
	.align		4
.L_9:
        /*0018*/ 	.byte	0x04, 0x17
        /*001a*/ 	.short	(.L_11 - .L_10)
.L_10:
        /*001c*/ 	.word	0x00000000
        /*0020*/ 	.short	0x0004
        /*0022*/ 	.short	0x001c
        /*0024*/ 	.byte	0x00, 0xf0, 0x11, 0x00


	//----- nvinfo : EIATTR_KPARAM_INFO
	.align		4
.L_11:
        /*0028*/ 	.byte	0x04, 0x17
        /*002a*/ 	.short	(.L_13 - .L_12)
.L_12:
        /*002c*/ 	.word	0x00000000
        /*0030*/ 	.short	0x0003
        /*0032*/ 	.short	0x0018
        /*0034*/ 	.byte	0x00, 0xf0, 0x11, 0x00


	//----- nvinfo : EIATTR_KPARAM_INFO
	.align		4
.L_13:
        /*0038*/ 	.byte	0x04, 0x17
        /*003a*/ 	.short	(.L_15 - .L_14)
.L_14:
        /*003c*/ 	.word	0x00000000
        /*0040*/ 	.short	0x0002
        /*0042*/ 	.short	0x0010
        /*0044*/ 	.byte	0x00, 0xf5, 0x21, 0x00


	//----- nvinfo : EIATTR_KPARAM_INFO
	.align		4
.L_15:
        /*0048*/ 	.byte	0x04, 0x17
        /*004a*/ 	.short	(.L_17 - .L_16)
.L_16:
        /*004c*/ 	.word	0x00000000
        /*0050*/ 	.short	0x0001
        /*0052*/ 	.short	0x0008
        /*0054*/ 	.byte	0x00, 0xf5, 0x21, 0x00


	//----- nvinfo : EIATTR_KPARAM_INFO
	.align		4
.L_17:
        /*0058*/ 	.byte	0x04, 0x17
        /*005a*/ 	.short	(.L_19 - .L_18)
.L_18:
        /*005c*/ 	.word	0x00000000
        /*0060*/ 	.short	0x0000
        /*0062*/ 	.short	0x0000
        /*0064*/ 	.byte	0x00, 0xf5, 0x21, 0x00


	//----- nvinfo : EIATTR_SPARSE_MMA_MASK
	.align		4
.L_19:
        /*0068*/ 	.byte	0x03, 0x50
        /*006a*/ 	.short	0x0000


	//----- nvinfo : EIATTR_MAXREG_COUNT
	.align		4
        /*006c*/ 	.byte	0x03, 0x1b
        /*006e*/ 	.short	0x00ff


	//----- nvinfo : EIATTR_NUM_BARRIERS
	.align		4
        /*0070*/ 	.byte	0x02, 0x4c
        /*0072*/ 	.byte	0x01
	.zero		1


	//----- nvinfo : EIATTR_MERCURY_ISA_VERSION
	.align		4
        /*0074*/ 	.byte	0x03, 0x5f
        /*0076*/ 	.short	0x0101


	//----- nvinfo : EIATTR_VRC_CTA_INIT_COUNT
	.align		4
        /*0078*/ 	.byte	0x02, 0x4a
	.zero		1
	.zero		1


	//----- nvinfo : EIATTR_EXIT_INSTR_OFFSETS
	.align		4
        /*007c*/ 	.byte	0x04, 0x1c
        /*007e*/ 	.short	(.L_21 - .L_20)


	//   ....[0]....
.L_20:
        /*0080*/ 	.word	0x00001210


	//----- nvinfo : EIATTR_CBANK_PARAM_SIZE
	.align		4
.L_21:
        /*0084*/ 	.byte	0x03, 0x19
        /*0086*/ 	.short	0x0024


	//----- nvinfo : EIATTR_PARAM_CBANK
	.align		4
        /*0088*/ 	.byte	0x04, 0x0a
        /*008a*/ 	.short	(.L_23 - .L_22)
	.align		4
.L_22:
        /*008c*/ 	.word	index@(.nv.constant0._Z16matmul_2d_tilingPfS_S_iii)
        /*0090*/ 	.short	0x0380
        /*0092*/ 	.short	0x0024


	//----- nvinfo : EIATTR_SW_WAR
	.align		4
.L_23:
        /*0094*/ 	.byte	0x04, 0x36
        /*0096*/ 	.short	(.L_25 - .L_24)
.L_24:
        /*0098*/ 	.word	0x00000008
.L_25:


//--------------------- .nv.callgraph             --------------------------
	.section	.nv.callgraph,"",@"SHT_CUDA_CALLGRAPH"
	.align	4
	.sectionentsize	8
	.align		4
        /*0000*/ 	.word	0x00000000
	.align		4
        /*0004*/ 	.word	0xffffffff
	.align		4
        /*0008*/ 	.word	0x00000000
	.align		4
        /*000c*/ 	.word	0xfffffffe
	.align		4
        /*0010*/ 	.word	0x00000000
	.align		4
        /*0014*/ 	.word	0xfffffffd
	.align		4
        /*0018*/ 	.word	0x00000000
	.align		4
        /*001c*/ 	.word	0xfffffffc


//--------------------- .text._Z16matmul_2d_tilingPfS_S_iii --------------------------
	.section	.text._Z16matmul_2d_tilingPfS_S_iii,"ax",@progbits
	.align	128
        .global         _Z16matmul_2d_tilingPfS_S_iii
        .type           _Z16matmul_2d_tilingPfS_S_iii,@function
        .size           _Z16matmul_2d_tilingPfS_S_iii,(.L_x_4 - _Z16matmul_2d_tilingPfS_S_iii)
        .other          _Z16matmul_2d_tilingPfS_S_iii,@"STO_CUDA_ENTRY STV_DEFAULT"
_Z16matmul_2d_tilingPfS_S_iii:
.text._Z16matmul_2d_tilingPfS_S_iii:
[----:B------:R-:W-:Y:S01]  /*0000*/  LDC R1, c[0x0][0x37c] ;  /* 0x0000df00ff017b82 */ /* 0x000fe20000000800 */
[----:B------:R-:W0:Y:S01]  /*0010*/  LDCU UR15, c[0x0][0x3a0] ;  /* 0x00007400ff0f77ac */ /* 0x000e220008000800 */
[----:B------:R-:W1:Y:S01]  /*0020*/  S2R R87, SR_TID.Y ;  /* 0x0000000000577919 */ /* 0x000e620000002200 */
[----:B------:R-:W-:Y:S01]  /*0030*/  HFMA2 R81, -RZ, RZ, 0, 0 ;  /* 0x00000000ff517431 */ /* 0x000fe200000001ff */
[----:B------:R-:W-:Y:S01]  /*0040*/  CS2R R78, SRZ ;  /* 0x00000000004e7805 */ /* 0x000fe2000001ff00 */
[----:B------:R-:W-:Y:S01]  /*0050*/  IMAD.MOV.U32 R85, RZ, RZ, RZ ;  /* 0x000000ffff557224 */ /* 0x000fe200078e00ff */
[----:B------:R-:W2:Y:S01]  /*0060*/  S2R R80, SR_TID.X ;  /* 0x0000000000507919 */ /* 0x000ea20000002100 */
[----:B------:R-:W-:Y:S01]  /*0070*/  CS2R R76, SRZ ;  /* 0x00000000004c7805 */ /* 0x000fe2000001ff00 */
[----:B------:R-:W-:Y:S01]  /*0080*/  IMAD.MOV.U32 R83, RZ, RZ, RZ ;  /* 0x000000ffff537224 */ /* 0x000fe200078e00ff */
[----:B------:R-:W-:Y:S02]  /*0090*/  CS2R R74, SRZ ;  /* 0x00000000004a7805 */ /* 0x000fe4000001ff00 */
[----:B------:R-:W-:-:S02]  /*00a0*/  CS2R R72, SRZ ;  /* 0x0000000000487805 */ /* 0x000fc4000001ff00 */
[----:B------:R-:W-:Y:S02]  /*00b0*/  CS2R R70, SRZ ;  /* 0x0000000000467805 */ /* 0x000fe4000001ff00 */
[----:B------:R-:W-:Y:S02]  /*00c0*/  CS2R R68, SRZ ;  /* 0x0000000000447805 */ /* 0x000fe4000001ff00 */
[----:B------:R-:W-:Y:S02]  /*00d0*/  CS2R R66, SRZ ;  /* 0x0000000000427805 */ /* 0x000fe4000001ff00 */
[----:B------:R-:W-:Y:S02]  /*00e0*/  CS2R R64, SRZ ;  /* 0x0000000000407805 */ /* 0x000fe4000001ff00 */
[----:B------:R-:W-:Y:S02]  /*00f0*/  CS2R R62, SRZ ;  /* 0x00000000003e7805 */ /* 0x000fe4000001ff00 */
[----:B------:R-:W-:-:S02]  /*0100*/  CS2R R60, SRZ ;  /* 0x00000000003c7805 */ /* 0x000fc4000001ff00 */
[----:B------:R-:W-:Y:S02]  /*0110*/  CS2R R58, SRZ ;  /* 0x00000000003a7805 */ /* 0x000fe4000001ff00 */
[----:B------:R-:W-:Y:S01]  /*0120*/  CS2R R56, SRZ ;  /* 0x0000000000387805 */ /* 0x000fe2000001ff00 */
[----:B0-----:R-:W-:Y:S01]  /*0130*/  UISETP.GE.AND UP0, UPT, UR15, 0x1, UPT ;  /* 0x000000010f00788c */ /* 0x001fe2000bf06270 */
[----:B------:R-:W-:Y:S02]  /*0140*/  CS2R R54, SRZ ;  /* 0x0000000000367805 */ /* 0x000fe4000001ff00 */
[----:B------:R-:W-:Y:S02]  /*0150*/  CS2R R52, SRZ ;  /* 0x0000000000347805 */ /* 0x000fe4000001ff00 */
        /* <DEDUP_REMOVED lines=16> */
[----:B------:R-:W-:Y:S01]  /*0260*/  IMAD.MOV.U32 R3, RZ, RZ, RZ ;  /* 0x000000ffff037224 */ /* 0x000fe200078e00ff */
[----:B------:R-:W0:Y:S01]  /*0270*/  LDCU.64 UR12, c[0x0][0x358] ;  /* 0x00006b00ff0c77ac */ /* 0x000e220008000a00 */
[----:B-12---:R-:W-:Y:S05]  /*0280*/  BRA.U !UP0, `(.L_x_0) ;  /* 0x0000000908207547 */ /* 0x006fea000b800000 */
[----:B------:R-:W1:Y:S01]  /*0290*/  S2UR UR9, SR_CTAID.X ;  /* 0x00000000000979c3 */ /* 0x000e620000002500 */
[----:B------:R-:W2:Y:S01]  /*02a0*/  LDCU UR14, c[0x0][0x360] ;  /* 0x00006c00ff0e77ac */ /* 0x000ea20008000800 */
[----:B------:R-:W-:Y:S01]  /*02b0*/  IMAD.MOV.U32 R78, RZ, RZ, RZ ;  /* 0x000000ffff4e7224 */ /* 0x000fe200078e00ff */
[----:B------:R-:W3:Y:S05]  /*02c0*/  LDCU.128 UR4, c[0x0][0x380] ;  /* 0x00007000ff0477ac */ /* 0x000eea0008000c00 */
[----:B------:R-:W4:Y:S01]  /*02d0*/  S2UR UR8, SR_CTAID.Y ;  /* 0x00000000000879c3 */ /* 0x000f220000002600 */
[----:B------:R-:W5:Y:S01]  /*02e0*/  LDCU UR16, c[0x0][0x39c] ;  /* 0x00007380ff1077ac */ /* 0x000f620008000800 */
[----:B------:R-:W-:-:S02]  /*02f0*/  UMOV UR10, 0x400 ;  /* 0x00000400000a7882 */ /* 0x000fc40000000000 */
[----:B------:R-:W-:-:S04]  /*0300*/  UIADD3 UR10, UPT, UPT, UR10, 0x1000, URZ ;  /* 0x000010000a0a7890 */ /* 0x000fc8000fffe0ff */
[----:B------:R-:W0:Y:S01]  /*0310*/  S2UR UR11, SR_CgaCtaId ;  /* 0x00000000000b79c3 */ /* 0x000e220000008800 */
[----:B--2---:R-:W-:Y:S01]  /*0320*/  IMAD R80, R87, UR14, R80 ;  /* 0x0000000e57507c24 */ /* 0x004fe2000f8e0250 */
[----:B-1----:R-:W-:-:S04]  /*0330*/  USHF.L.U32 UR9, UR9, 0x7, URZ ;  /* 0x0000000709097899 */ /* 0x002fc800080006ff */
[----:B------:R-:W-:Y:S02]  /*0340*/  SHF.L.U32 R20, R80, 0x2, RZ ;  /* 0x0000000250147819 */ /* 0x000fe400000006ff */
[--C-:B------:R-:W-:Y:S01]  /*0350*/  SHF.R.U32.HI R0, RZ, 0x5, R80.reuse ;  /* 0x00000005ff007819 */ /* 0x100fe20000011650 */
[----:B---3--:R-:W-:Y:S01]  /*0360*/  UIMAD.WIDE.U32 UR6, UR9, 0x4, UR6 ;  /* 0x00000004090678a5 */ /* 0x008fe2000f8e0006 */
[----:B------:R-:W-:Y:S02]  /*0370*/  SHF.R.U32.HI R2, RZ, 0x1, R80 ;  /* 0x00000001ff027819 */ /* 0x000fe40000011650 */
[C---:B------:R-:W-:Y:S01]  /*0380*/  LOP3.LUT R21, R20.reuse, 0x4, RZ, 0xc0, !PT ;  /* 0x0000000414157812 */ /* 0x040fe200078ec0ff */
[----:B----4-:R-:W-:Y:S01]  /*0390*/  USHF.L.U32 UR8, UR8, 0x7, URZ ;  /* 0x0000000708087899 */ /* 0x010fe200080006ff */
[----:B------:R-:W-:Y:S01]  /*03a0*/  LOP3.LUT R23, R20, 0x7c, RZ, 0xc0, !PT ;  /* 0x0000007c14177812 */ /* 0x000fe200078ec0ff */
[----:B------:R-:W-:Y:S01]  /*03b0*/  IMAD.U32 R89, RZ, RZ, UR7 ;  /* 0x00000007ff597e24 */ /* 0x000fe2000f8e00ff */
[----:B------:R-:W-:Y:S01]  /*03c0*/  MOV R88, UR6 ;  /* 0x0000000600587c02 */ /* 0x000fe20008000f00 */
[----:B------:R-:W-:-:S02]  /*03d0*/  UIMAD UR8, UR8, UR15, URZ ;  /* 0x0000000f080872a4 */ /* 0x000fc4000f8e02ff */
[----:B------:R-:W-:Y:S02]  /*03e0*/  IMAD R2, R2, UR15, R21 ;  /* 0x0000000f02027c24 */ /* 0x000fe4000f8e0215 */
[----:B-----5:R-:W-:Y:S01]  /*03f0*/  IMAD R0, R0, UR16, R23 ;  /* 0x0000001000007c24 */ /* 0x020fe2000f8e0217 */
[----:B------:R-:W-:Y:S02]  /*0400*/  UIMAD.WIDE UR8, UR8, 0x4, UR4 ;  /* 0x00000004080878a5 */ /* 0x000fe4000f8e0204 */
[----:B0-----:R-:W-:Y:S01]  /*0410*/  ULEA UR10, UR11, UR10, 0x18 ;  /* 0x0000000a0b0a7291 */ /* 0x001fe2000f8ec0ff */
[----:B------:R-:W-:-:S11]  /*0420*/  UMOV UR4, URZ ;  /* 0x000000ff00047c82 */ /* 0x000fd60008000000 */
.L_x_2:
[----:B------:R-:W-:Y:S01]  /*0430*/  MOV R20, UR8 ;  /* 0x0000000800147c02 */ /* 0x000fe20008000f00 */
[----:B------:R-:W-:Y:S02]  /*0440*/  IMAD.U32 R21, RZ, RZ, UR9 ;  /* 0x00000009ff157e24 */ /* 0x000fe4000f8e00ff */
[----:B------:R-:W-:-:S04]  /*0450*/  IMAD.WIDE R24, R0, 0x4, R88 ;  /* 0x0000000400187825 */ /* 0x000fc800078e0258 */
[----:B------:R-:W-:Y:S02]  /*0460*/  IMAD.WIDE.U32 R20, R2, 0x4, R20 ;  /* 0x0000000402147825 */ /* 0x000fe400078e0014 */
[----:B------:R-:W2:Y:S04]  /*0470*/  LDG.E.128 R24, desc[UR12][R24.64] ;  /* 0x0000000c18187981 */ /* 0x000ea8000c1e1d00 */
[----:B------:R-:W3:Y:S01]  /*0480*/  LDG.E.128 R20, desc[UR12][R20.64] ;  /* 0x0000000c14147981 */ /* 0x000ee2000c1e1d00 */
[----:B------:R-:W0:Y:S01]  /*0490*/  S2R R80, SR_TID.X ;  /* 0x0000000000507919 */ /* 0x000e220000002100 */
[----:B------:R-:W0:Y:S01]  /*04a0*/  LDCU UR5, c[0x0][0x360] ;  /* 0x00006c00ff0577ac */ /* 0x000e220008000800 */
[----:B------:R-:W1:Y:S01]  /*04b0*/  S2UR UR6, SR_CgaCtaId ;  /* 0x00000000000679c3 */ /* 0x000e620000008800 */
[----:B0-----:R-:W-:Y:S01]  /*04c0*/  IMAD R28, R87, UR5, R80 ;  /* 0x00000005571c7c24 */ /* 0x001fe2000f8e0250 */
[----:B------:R-:W-:-:S04]  /*04d0*/  UMOV UR5, 0x400 ;  /* 0x0000040000057882 */ /* 0x000fc80000000000 */
[----:B------:R-:W-:Y:S01]  /*04e0*/  SHF.L.U32 R29, R28, 0x9, RZ ;  /* 0x000000091c1d7819 */ /* 0x000fe200000006ff */
[----:B-1----:R-:W-:-:S03]  /*04f0*/  ULEA UR7, UR6, UR5, 0x18 ;  /* 0x0000000506077291 */ /* 0x002fc6000f8ec0ff */
[----:B------:R-:W-:Y:S01]  /*0500*/  LOP3.LUT R29, R29, 0x200, RZ, 0xc0, !PT ;  /* 0x000002001d1d7812 */ /* 0x000fe200078ec0ff */
[----:B------:R-:W0:Y:S03]  /*0510*/  S2R R87, SR_TID.Y ;  /* 0x0000000000577919 */ /* 0x000e260000002200 */
[C---:B------:R-:W-:Y:S02]  /*0520*/  LEA.HI R29, R28.reuse, R29, RZ, 0x1f ;  /* 0x0000001d1c1d7211 */ /* 0x040fe400078ff8ff */
[----:B------:R-:W-:Y:S02]  /*0530*/  LEA R28, R28, UR10, 0x4 ;  /* 0x0000000a1c1c7c11 */ /* 0x000fe4000f8e20ff */
[----:B------:R-:W-:Y:S01]  /*0540*/  LEA R29, R29, UR7, 0x2 ;  /* 0x000000071d1d7c11 */ /* 0x000fe2000f8e10ff */
[----:B------:R-:W-:-:S04]  /*0550*/  UIADD3 UR5, UPT, UPT, UR5, 0x1000, URZ ;  /* 0x0000100005057890 */ /* 0x000fc8000fffe0ff */
[----:B------:R-:W-:-:S03]  /*0560*/  ULEA UR10, UR6, UR5, 0x18 ;  /* 0x00000005060a7291 */ /* 0x000fc6000f8ec0ff */
[----:B------:R-:W-:-:S03]  /*0570*/  UMOV UR5, 0x10 ;  /* 0x0000001000057882 */ /* 0x000fc60000000000 */
[----:B------:R-:W-:Y:S02]  /*0580*/  LEA R84, R80, UR10, 0x5 ;  /* 0x0000000a50547c11 */ /* 0x000fe4000f8e28ff */
[----:B0-----:R-:W-:Y:S01]  /*0590*/  LEA R82, R87, UR7, 0x5 ;  /* 0x0000000757527c11 */ /* 0x001fe2000f8e28ff */
[----:B---3--:R0:W-:Y:S04]  /*05a0*/  STS [R29], R20 ;  /* 0x000000141d007388 */ /* 0x0081e80000000800 */
[----:B------:R0:W-:Y:S04]  /*05b0*/  STS [R29+0x200], R21 ;  /* 0x000200151d007388 */ /* 0x0001e80000000800 */
[----:B------:R0:W-:Y:S04]  /*05c0*/  STS [R29+0x400], R22 ;  /* 0x000400161d007388 */ /* 0x0001e80000000800 */
[----:B------:R0:W-:Y:S04]  /*05d0*/  STS [R29+0x600], R23 ;  /* 0x000600171d007388 */ /* 0x0001e80000000800 */
[----:B--2---:R0:W-:Y:S01]  /*05e0*/  STS.128 [R28], R24 ;  /* 0x000000181c007388 */ /* 0x0041e20000000c00 */
[----:B------:R-:W-:Y:S06]  /*05f0*/  BAR.SYNC.DEFER_BLOCKING 0x0 ;  /* 0x0000000000007b1d */ /* 0x000fec0000010000 */
.L_x_1:
[----:B0-----:R-:W-:Y:S04]  /*0600*/  LDS.128 R20, [R82+UR5+-0x10] ;  /* 0xfffff00552147984 */ /* 0x001fe80008000c00 */
[----:B------:R-:W0:Y:S04]  /*0610*/  LDS.128 R24, [R84+UR5+-0x10] ;  /* 0xfffff00554187984 */ /* 0x000e280008000c00 */
[----:B------:R-:W1:Y:S04]  /*0620*/  LDS.128 R28, [R84+UR5] ;  /* 0x00000005541c7984 */ /* 0x000e680008000c00 */
[----:B------:R-:W2:Y:S01]  /*0630*/  LDS.128 R32, [R82+UR5] ;  /* 0x0000000552207984 */ /* 0x000ea20008000c00 */
[----:B------:R-:W-:-:S04]  /*0640*/  UIADD3 UR5, UPT, UPT, UR5, 0x200, URZ ;  /* 0x0000020005057890 */ /* 0x000fc8000fffe0ff */
[----:B------:R-:W-:Y:S01]  /*0650*/  UISETP.NE.AND UP0, UPT, UR5, 0x1010, UPT ;  /* 0x000010100500788c */ /* 0x000fe2000bf05270 */
[C---:B0-----:R-:W-:Y:S01]  /*0660*/  FFMA R3, R20.reuse, R24, R3 ;  /* 0x0000001814037223 */ /* 0x041fe20000000003 */
[C---:B------:R-:W-:Y:S01]  /*0670*/  FFMA R4, R20.reuse, R25, R4 ;  /* 0x0000001914047223 */ /* 0x040fe20000000004 */
[C---:B------:R-:W-:Y:S01]  /*0680*/  FFMA R5, R20.reuse, R26, R5 ;  /* 0x0000001a14057223 */ /* 0x040fe20000000005 */
[C---:B------:R-:W-:Y:S01]  /*0690*/  FFMA R6, R20.reuse, R27, R6 ;  /* 0x0000001b14067223 */ /* 0x040fe20000000006 */
[C---:B-1----:R-:W-:Y:S01]  /*06a0*/  FFMA R7, R20.reuse, R28, R7 ;  /* 0x0000001c14077223 */ /* 0x042fe20000000007 */
[C---:B------:R-:W-:Y:S01]  /*06b0*/  FFMA R8, R20.reuse, R29, R8 ;  /* 0x0000001d14087223 */ /* 0x040fe20000000008 */
[C---:B------:R-:W-:Y:S01]  /*06c0*/  FFMA R9, R20.reuse, R30, R9 ;  /* 0x0000001e14097223 */ /* 0x040fe20000000009 */
[----:B------:R-:W-:Y:S01]  /*06d0*/  FFMA R10, R20, R31, R10 ;  /* 0x0000001f140a7223 */ /* 0x000fe2000000000a */
[----:B------:R-:W-:Y:S01]  /*06e0*/  FFMA R11, R24, R21, R11 ;  /* 0x00000015180b7223 */ /* 0x000fe2000000000b */
[C---:B------:R-:W-:Y:S01]  /*06f0*/  FFMA R12, R21.reuse, R25, R12 ;  /* 0x00000019150c7223 */ /* 0x040fe2000000000c */
[C---:B------:R-:W-:Y:S01]  /*0700*/  FFMA R13, R21.reuse, R26, R13 ;  /* 0x0000001a150d7223 */ /* 0x040fe2000000000d */
[C---:B------:R-:W-:Y:S01]  /*0710*/  FFMA R14, R21.reuse, R27, R14 ;  /* 0x0000001b150e7223 */ /* 0x040fe2000000000e */
[----:B------:R-:W-:Y:S01]  /*0720*/  FFMA R15, R28, R21, R15 ;  /* 0x000000151c0f7223 */ /* 0x000fe2000000000f */
[C---:B------:R-:W-:Y:S01]  /*0730*/  FFMA R16, R21.reuse, R29, R16 ;  /* 0x0000001d15107223 */ /* 0x040fe20000000010 */
[C---:B------:R-:W-:Y:S01]  /*0740*/  FFMA R17, R21.reuse, R30, R17 ;  /* 0x0000001e15117223 */ /* 0x040fe20000000011 */
[----:B------:R-:W-:Y:S01]  /*0750*/  FFMA R18, R21, R31, R18 ;  /* 0x0000001f15127223 */ /* 0x000fe20000000012 */
        /* <DEDUP_REMOVED lines=16> */
[C---:B--2---:R-:W-:Y:S01]  /*0860*/  FFMA R53, R32.reuse, R24, R53 ;  /* 0x0000001820357223 */ /* 0x044fe20000000035 */
[C---:B------:R-:W-:Y:S01]  /*0870*/  FFMA R50, R32.reuse, R25, R50 ;  /* 0x0000001920327223 */ /* 0x040fe20000000032 */
[C---:B------:R-:W-:Y:S01]  /*0880*/  FFMA R55, R32.reuse, R26, R55 ;  /* 0x0000001a20377223 */ /* 0x040fe20000000037 */
[C---:B------:R-:W-:Y:S01]  /*0890*/  FFMA R52, R32.reuse, R27, R52 ;  /* 0x0000001b20347223 */ /* 0x040fe20000000034 */
[C---:B------:R-:W-:Y:S01]  /*08a0*/  FFMA R57, R32.reuse, R28, R57 ;  /* 0x0000001c20397223 */ /* 0x040fe20000000039 */
        /* <DEDUP_REMOVED lines=27> */
[----:B------:R-:W-:Y:S06]  /*0a60*/  BRA.U UP0, `(.L_x_1) ;  /* 0xfffffff900e47547 */ /* 0x000fec000b83ffff */
[----:B------:R-:W0:Y:S01]  /*0a70*/  LDCU UR5, c[0x0][0x3a0] ;  /* 0x00007400ff0577ac */ /* 0x000e220008000800 */
[----:B------:R-:W1:Y:S01]  /*0a80*/  LDC R21, c[0x0][0x39c] ;  /* 0x0000e700ff157b82 */ /* 0x000e620000000800 */
[----:B------:R-:W-:Y:S02]  /*0a90*/  UIADD3 UR8, UP0, UPT, UR8, 0x20, URZ ;  /* 0x0000002008087890 */ /* 0x000fe4000ff1e0ff */
[----:B------:R-:W-:Y:S02]  /*0aa0*/  UIADD3 UR4, UPT, UPT, UR4, 0x8, URZ ;  /* 0x0000000804047890 */ /* 0x000fe4000fffe0ff */
[----:B------:R-:W-:Y:S02]  /*0ab0*/  UIADD3.X UR9, UPT, UPT, URZ, UR9, URZ, UP0, !UPT ;  /* 0x00000009ff097290 */ /* 0x000fe400087fe4ff */
[----:B0-----:R-:W-:Y:S01]  /*0ac0*/  UISETP.GE.AND UP0, UPT, UR4, UR5, UPT ;  /* 0x000000050400728c */ /* 0x001fe2000bf06270 */
[----:B-1----:R-:W-:-:S04]  /*0ad0*/  IMAD.SHL.U32 R21, R21, 0x8, RZ ;  /* 0x0000000815157824 */ /* 0x002fc800078e00ff */
[----:B------:R-:W-:Y:S01]  /*0ae0*/  IMAD.WIDE R88, R21, 0x4, R88 ;  /* 0x0000000415587825 */ /* 0x000fe200078e0258 */
[----:B------:R-:W-:Y:S06]  /*0af0*/  BAR.SYNC.DEFER_BLOCKING 0x0 ;  /* 0x0000000000007b1d */ /* 0x000fec0000010000 */
[----:B------:R-:W-:Y:S05]  /*0b00*/  BRA.U !UP0, `(.L_x_2) ;  /* 0xfffffff908487547 */ /* 0x000fea000b83ffff */
.L_x_0:
[----:B------:R-:W-:Y:S01]  /*0b10*/  S2UR UR4, SR_CTAID.Y ;  /* 0x00000000000479c3 */ /* 0x000fe20000002600 */
[----:B------:R-:W1:Y:S01]  /*0b20*/  LDCU UR8, c[0x0][0x39c] ;  /* 0x00007380ff0877ac */ /* 0x000e620008000800 */
[----:B------:R-:W2:Y:S06]  /*0b30*/  LDCU.64 UR6, c[0x0][0x390] ;  /* 0x00007200ff0677ac */ /* 0x000eac0008000a00 */
[----:B------:R-:W3:Y:S01]  /*0b40*/  S2UR UR5, SR_CTAID.X ;  /* 0x00000000000579c3 */ /* 0x000ee20000002500 */
[----:B-1----:R-:W-:-:S05]  /*0b50*/  IMAD R0, R87, UR8, R80 ;  /* 0x0000000857007c24 */ /* 0x002fca000f8e0250 */
[----:B------:R-:W-:-:S05]  /*0b60*/  SHF.L.U32 R0, R0, 0x3, RZ ;  /* 0x0000000300007819 */ /* 0x000fca00000006ff */
[----:B------:R-:W-:Y:S01]  /*0b70*/  VIADD R2, R0, UR8 ;  /* 0x0000000800027c36 */ /* 0x000fe20008000000 */
[----:B---3--:R-:W-:-:S04]  /*0b80*/  UIMAD UR4, UR4, UR8, UR5 ;  /* 0x00000008040472a4 */ /* 0x008fc8000f8e0205 */
[----:B------:R-:W-:-:S04]  /*0b90*/  USHF.L.U32 UR4, UR4, 0x7, URZ ;  /* 0x0000000704047899 */ /* 0x000fc800080006ff */
[----:B------:R-:W-:Y:S02]  /*0ba0*/  USHF.R.S32.HI UR5, URZ, 0x1f, UR4 ;  /* 0x0000001fff057899 */ /* 0x000fe40008011404 */
[----:B------:R-:W-:-:S04]  /*0bb0*/  IADD3 R20, P0, PT, R0, UR4, RZ ;  /* 0x0000000400147c10 */ /* 0x000fc8000ff1e0ff */
[----:B------:R-:W-:Y:S02]  /*0bc0*/  LEA.HI.X.SX32 R21, R0, UR5, 0x1, P0 ;  /* 0x0000000500157c11 */ /* 0x000fe400080f0eff */
[----:B--2---:R-:W-:Y:S02]  /*0bd0*/  LEA R22, P0, R20, UR6, 0x2 ;  /* 0x0000000614167c11 */ /* 0x004fe4000f8010ff */
[----:B------:R-:W-:Y:S02]  /*0be0*/  IADD3 R0, P1, PT, R2, UR4, RZ ;  /* 0x0000000402007c10 */ /* 0x000fe4000ff3e0ff */
[----:B------:R-:W-:Y:S02]  /*0bf0*/  LEA.HI.X R23, R20, UR7, R21, 0x2, P0 ;  /* 0x0000000714177c11 */ /* 0x000fe400080f1415 */
[----:B------:R-:W-:Y:S02]  /*0c00*/  LEA.HI.X.SX32 R21, R2, UR5, 0x1, P1 ;  /* 0x0000000502157c11 */ /* 0x000fe400088f0eff */
[----:B------:R-:W-:Y:S01]  /*0c10*/  LEA R20, P0, R0, UR6, 0x2 ;  /* 0x0000000600147c11 */ /* 0x000fe2000f8010ff */
[----:B0-----:R0:W-:Y:S01]  /*0c20*/  STG.E desc[UR12][R22.64], R3 ;  /* 0x0000000316007986 */ /* 0x0011e2000c10190c */
[----:B------:R-:W-:-:S02]  /*0c30*/  IADD3 R2, PT, PT, R2, UR8, RZ ;  /* 0x0000000802027c10 */ /* 0x000fc4000fffe0ff */
[----:B------:R-:W-:Y:S01]  /*0c40*/  LEA.HI.X R21, R0, UR7, R21, 0x2, P0 ;  /* 0x0000000700157c11 */ /* 0x000fe200080f1415 */
[----:B------:R1:W-:Y:S01]  /*0c50*/  STG.E desc[UR12][R22.64+0x4], R4 ;  /* 0x0000040416007986 */ /* 0x0003e2000c10190c */
[----:B------:R-:W-:-:S03]  /*0c60*/  IADD3 R0, P0, PT, R2, UR4, RZ ;  /* 0x0000000402007c10 */ /* 0x000fc6000ff1e0ff */
[----:B------:R2:W-:Y:S01]  /*0c70*/  STG.E desc[UR12][R22.64+0x8], R5 ;  /* 0x0000080516007986 */ /* 0x0005e2000c10190c */
[----:B------:R-:W-:Y:S02]  /*0c80*/  LEA.HI.X.SX32 R25, R2, UR5, 0x1, P0 ;  /* 0x0000000502197c11 */ /* 0x000fe400080f0eff */
[C---:B------:R-:W-:Y:S01]  /*0c90*/  LEA R24, P0, R0.reuse, UR6, 0x2 ;  /* 0x0000000600187c11 */ /* 0x040fe2000f8010ff */
[----:B------:R3:W-:Y:S03]  /*0ca0*/  STG.E desc[UR12][R22.64+0xc], R6 ;  /* 0x00000c0616007986 */ /* 0x0007e6000c10190c */
[----:B------:R-:W-:Y:S01]  /*0cb0*/  LEA.HI.X R25, R0, UR7, R25, 0x2, P0 ;  /* 0x0000000700197c11 */ /* 0x000fe200080f1419 */
[----:B------:R-:W-:Y:S01]  /*0cc0*/  VIADD R0, R2, UR8 ;  /* 0x0000000802007c36 */ /* 0x000fe20008000000 */
[----:B------:R4:W-:Y:S04]  /*0cd0*/  STG.E desc[UR12][R22.64+0x10], R7 ;  /* 0x0000100716007986 */ /* 0x0009e8000c10190c */
[C---:B0-----:R-:W-:Y:S01]  /*0ce0*/  IADD3 R3, P0, PT, R0.reuse, UR4, RZ ;  /* 0x0000000400037c10 */ /* 0x041fe2000ff1e0ff */
[----:B------:R0:W-:Y:S03]  /*0cf0*/  STG.E desc[UR12][R22.64+0x14], R8 ;  /* 0x0000140816007986 */ /* 0x0001e6000c10190c */
[----:B-1----:R-:W-:Y:S01]  /*0d00*/  LEA.HI.X.SX32 R4, R0, UR5, 0x1, P0 ;  /* 0x0000000500047c11 */ /* 0x002fe200080f0eff */
[----:B------:R1:W-:Y:S01]  /*0d10*/  STG.E desc[UR12][R22.64+0x18], R9 ;  /* 0x0000180916007986 */ /* 0x0003e2000c10190c */
[----:B------:R-:W-:-:S02]  /*0d20*/  LEA R2, P0, R3, UR6, 0x2 ;  /* 0x0000000603027c11 */ /* 0x000fc4000f8010ff */
[----:B------:R-:W-:Y:S01]  /*0d30*/  IADD3 R0, PT, PT, R0, UR8, RZ ;  /* 0x0000000800007c10 */ /* 0x000fe2000fffe0ff */
[----:B------:R5:W-:Y:S01]  /*0d40*/  STG.E desc[UR12][R22.64+0x1c], R10 ;  /* 0x00001c0a16007986 */ /* 0x000be2000c10190c */
[----:B------:R-:W-:Y:S02]  /*0d50*/  LEA.HI.X R3, R3, UR7, R4, 0x2, P0 ;  /* 0x0000000703037c11 */ /* 0x000fe400080f1404 */
[C---:B--2---:R-:W-:Y:S01]  /*0d60*/  IADD3 R5, P0, PT, R0.reuse, UR4, RZ ;  /* 0x0000000400057c10 */ /* 0x044fe2000ff1e0ff */
[----:B------:R-:W-:Y:S03]  /*0d70*/  STG.E desc[UR12][R20.64], R11 ;  /* 0x0000000b14007986 */ /* 0x000fe6000c10190c */
[C---:B---3--:R-:W-:Y:S01]  /*0d80*/  LEA.HI.X.SX32 R6, R0.reuse, UR5, 0x1, P0 ;  /* 0x0000000500067c11 */ /* 0x048fe200080f0eff */
[----:B------:R-:W-:Y:S01]  /*0d90*/  VIADD R0, R0, UR8 ;  /* 0x0000000800007c36 */ /* 0x000fe20008000000 */
[C---:B------:R-:W-:Y:S01]  /*0da0*/  LEA R4, P0, R5.reuse, UR6, 0x2 ;  /* 0x0000000605047c11 */ /* 0x040fe2000f8010ff */
[----:B------:R-:W-:Y:S03]  /*0db0*/  STG.E desc[UR12][R20.64+0x4], R12 ;  /* 0x0000040c14007986 */ /* 0x000fe6000c10190c */
[----:B------:R-:W-:Y:S01]  /*0dc0*/  LEA.HI.X R5, R5, UR7, R6, 0x2, P0 ;  /* 0x0000000705057c11 */ /* 0x000fe200080f1406 */
[----:B------:R-:W-:Y:S01]  /*0dd0*/  STG.E desc[UR12][R20.64+0x8], R13 ;  /* 0x0000080d14007986 */ /* 0x000fe2000c10190c */
[----:B----4-:R-:W-:-:S03]  /*0de0*/  IADD3 R7, P0, PT, R0, UR4, RZ ;  /* 0x0000000400077c10 */ /* 0x010fc6000ff1e0ff */
[----:B------:R-:W-:Y:S01]  /*0df0*/  STG.E desc[UR12][R20.64+0xc], R14 ;  /* 0x00000c0e14007986 */ /* 0x000fe2000c10190c */
[C---:B0-----:R-:W-:Y:S02]  /*0e00*/  LEA.HI.X.SX32 R8, R0.reuse, UR5, 0x1, P0 ;  /* 0x0000000500087c11 */ /* 0x041fe400080f0eff */
[C---:B------:R-:W-:Y:S01]  /*0e10*/  LEA R6, P0, R7.reuse, UR6, 0x2 ;  /* 0x0000000607067c11 */ /* 0x040fe2000f8010ff */
[----:B------:R-:W-:Y:S01]  /*0e20*/  STG.E desc[UR12][R20.64+0x10], R15 ;  /* 0x0000100f14007986 */ /* 0x000fe2000c10190c */
[----:B------:R-:W-:Y:S02]  /*0e30*/  IADD3 R0, PT, PT, R0, UR8, RZ ;  /* 0x0000000800007c10 */ /* 0x000fe4000fffe0ff */
[----:B------:R-:W-:Y:S01]  /*0e40*/  LEA.HI.X R7, R7, UR7, R8, 0x2, P0 ;  /* 0x0000000707077c11 */ /* 0x000fe200080f1408 */
[----:B------:R-:W-:Y:S01]  /*0e50*/  STG.E desc[UR12][R20.64+0x14], R16 ;  /* 0x0000141014007986 */ /* 0x000fe2000c10190c */
[----:B-1----:R-:W-:-:S03]  /*0e60*/  IADD3 R9, P0, PT, R0, UR4, RZ ;  /* 0x0000000400097c10 */ /* 0x002fc6000ff1e0ff */
[----:B------:R-:W-:Y:S01]  /*0e70*/  STG.E desc[UR12][R20.64+0x18], R17 ;  /* 0x0000181114007986 */ /* 0x000fe2000c10190c */
[C---:B-----5:R-:W-:Y:S02]  /*0e80*/  LEA.HI.X.SX32 R10, R0.reuse, UR5, 0x1, P0 ;  /* 0x00000005000a7c11 */ /* 0x060fe400080f0eff */
[C---:B------:R-:W-:Y:S01]  /*0e90*/  LEA R8, P0, R9.reuse, UR6, 0x2 ;  /* 0x0000000609087c11 */ /* 0x040fe2000f8010ff */
[----:B------:R-:W-:Y:S01]  /*0ea0*/  STG.E desc[UR12][R20.64+0x1c], R18 ;  /* 0x00001c1214007986 */ /* 0x000fe2000c10190c */
[----:B------:R-:W-:Y:S02]  /*0eb0*/  IADD3 R0, PT, PT, R0, UR8, RZ ;  /* 0x0000000800007c10 */ /* 0x000fe4000fffe0ff */
[----:B------:R-:W-:Y:S01]  /*0ec0*/  LEA.HI.X R9, R9, UR7, R10, 0x2, P0 ;  /* 0x0000000709097c11 */ /* 0x000fe200080f140a */
[----:B------:R-:W-:Y:S04]  /*0ed0*/  STG.E desc[UR12][R24.64], R19 ;  /* 0x0000001318007986 */ /* 0x000fe8000c10190c */
        /* <DEDUP_REMOVED lines=14> */
[----:B------:R0:W-:Y:S04]  /*0fc0*/  STG.E desc[UR12][R2.64+0x1c], R48 ;  /* 0x00001c3002007986 */ /* 0x0001e8000c10190c */
[----:B------:R-:W-:Y:S04]  /*0fd0*/  STG.E desc[UR12][R4.64], R53 ;  /* 0x0000003504007986 */ /* 0x000fe8000c10190c */
[----:B------:R-:W-:Y:S01]  /*0fe0*/  STG.E desc[UR12][R4.64+0x4], R50 ;  /* 0x0000043204007986 */ /* 0x000fe2000c10190c */
[----:B0-----:R-:W-:-:S03]  /*0ff0*/  IADD3 R3, P0, PT, R0, UR4, RZ ;  /* 0x0000000400037c10 */ /* 0x001fc6000ff1e0ff */
[----:B------:R-:W-:Y:S01]  /*1000*/  STG.E desc[UR12][R4.64+0x8], R55 ;  /* 0x0000083704007986 */ /* 0x000fe2000c10190c */
[----:B------:R-:W-:-:S03]  /*1010*/  LEA.HI.X.SX32 R0, R0, UR5, 0x1, P0 ;  /* 0x0000000500007c11 */ /* 0x000fc600080f0eff */
[----:B------:R-:W-:Y:S01]  /*1020*/  STG.E desc[UR12][R4.64+0xc], R52 ;  /* 0x00000c3404007986 */ /* 0x000fe2000c10190c */
[----:B------:R-:W-:-:S03]  /*1030*/  LEA R2, P0, R3, UR6, 0x2 ;  /* 0x0000000603027c11 */ /* 0x000fc6000f8010ff */
[----:B------:R-:W-:Y:S01]  /*1040*/  STG.E desc[UR12][R4.64+0x10], R57 ;  /* 0x0000103904007986 */ /* 0x000fe2000c10190c */
[----:B------:R-:W-:-:S03]  /*1050*/  LEA.HI.X R3, R3, UR7, R0, 0x2, P0 ;  /* 0x0000000703037c11 */ /* 0x000fc600080f1400 */
        /* <DEDUP_REMOVED lines=26> */
[----:B------:R-:W-:Y:S01]  /*1200*/  STG.E desc[UR12][R2.64+0x1c], R78 ;  /* 0x00001c4e02007986 */ /* 0x000fe2000c10190c */
[----:B------:R-:W-:Y:S05]  /*1210*/  EXIT ;  /* 0x000000000000794d */ /* 0x000fea0003800000 */
.L_x_3:
[----:B------:R-:W-:-:S00]  /*1220*/  BRA `(.L_x_3) ;  /* 0xfffffffc00fc7947 */ /* 0x000fc0000383ffff */
[----:B------:R-:W-:-:S00]  /*1230*/  NOP ;  /* 0x0000000000007918 */ /* 0x000fc00000000000 */
        /* <DEDUP_REMOVED lines=12> */
.L_x_4:


//--------------------- .nv.shared._Z16matmul_2d_tilingPfS_S_iii --------------------------
	.section	.nv.shared._Z16matmul_2d_tilingPfS_S_iii,"aw",@nobits
	.sectionflags	@""
	.align	4
.nv.shared._Z16matmul_2d_tilingPfS_S_iii:
	.zero		9216


//--------------------- .nv.shared.reserved.0     --------------------------
	.section	.nv.shared.reserved.0,"aw",@nobits
	.weak		__nv_reservedSMEM_offset_0_alias
	.size		__nv_reservedSMEM_offset_0_alias, 0, 64
	.other		__nv_reservedSMEM_offset_0_alias,@"STO_CUDA_RESERVED_SHARED STV_DEFAULT"
__nv_reservedSMEM_offset_0_alias:
	.zero		0
	.zero		64


//--------------------- .nv.constant0._Z16matmul_2d_tilingPfS_S_iii --------------------------
	.section	.nv.constant0._Z16matmul_2d_tilingPfS_S_iii,"a",@progbits
	.sectionflags	@""
	.align	4
.nv.constant0._Z16matmul_2d_tilingPfS_S_iii:
	.zero		932


//--------------------- SYMBOLS --------------------------

	.type		.nv.reservedSmem.offset0,@object
	.size		.nv.reservedSmem.offset0,0x4
	.type		.nv.reservedSmem.cap,@object
	.size		.nv.reservedSmem.cap,0x4
